//
// Generated by NVIDIA NVVM Compiler
//
// Compiler Build ID: CL-36424714
// Cuda compilation tools, release 13.0, V13.0.88
// Based on NVVM 20.0.0
//

.version 9.0
.target sm_100
.address_size 64

	// .globl	_Z23VectorAdditionUsingCUDAPfS_S_i

.visible .entry _Z23VectorAdditionUsingCUDAPfS_S_i(
	.param .u64 .ptr .align 1 _Z23VectorAdditionUsingCUDAPfS_S_i_param_0,
	.param .u64 .ptr .align 1 _Z23VectorAdditionUsingCUDAPfS_S_i_param_1,
	.param .u64 .ptr .align 1 _Z23VectorAdditionUsingCUDAPfS_S_i_param_2,
	.param .u32 _Z23VectorAdditionUsingCUDAPfS_S_i_param_3
)
{
	.reg .pred 	%p<2>;
	.reg .b32 	%r<6>;
	.reg .b32 	%f<4>;
	.reg .b64 	%rd<11>;

	ld.param.u64 	%rd1, [_Z23VectorAdditionUsingCUDAPfS_S_i_param_0];
	ld.param.u64 	%rd2, [_Z23VectorAdditionUsingCUDAPfS_S_i_param_1];
	ld.param.u64 	%rd3, [_Z23VectorAdditionUsingCUDAPfS_S_i_param_2];
	ld.param.u32 	%r2, [_Z23VectorAdditionUsingCUDAPfS_S_i_param_3];
	mov.u32 	%r3, %ntid.x;
	mov.u32 	%r4, %ctaid.x;
	mov.u32 	%r5, %tid.x;
	mad.lo.s32 	%r1, %r3, %r4, %r5;
	setp.ge.s32 	%p1, %r1, %r2;
	@%p1 bra 	$L__BB0_2;
	cvta.to.global.u64 	%rd4, %rd1;
	cvta.to.global.u64 	%rd5, %rd2;
	cvta.to.global.u64 	%rd6, %rd3;
	mul.wide.s32 	%rd7, %r1, 4;
	add.s64 	%rd8, %rd4, %rd7;
	ld.global.f32 	%f1, [%rd8];
	add.s64 	%rd9, %rd5, %rd7;
	ld.global.f32 	%f2, [%rd9];
	add.f32 	%f3, %f1, %f2;
	add.s64 	%rd10, %rd6, %rd7;
	st.global.f32 	[%rd10], %f3;
$L__BB0_2:
	ret;

}


// ===== COMPILED SASS (sm_100) =====

	.target	sm_100

	.elftype	@"ET_EXEC"


//--------------------- .note.nv.tkinfo           --------------------------
	.section	.note.nv.tkinfo,"",@"SHT_NOTE"
	.sectionflags	@"SHF_NOTE_NV_TKINFO"
	.tkinfo
        /*0018*/ 	.word	0x00000002
        /*0030*/ 	.string	""
        /*0030*/ 	.string	"ptxas"
        /*0030*/ 	.string	"Cuda compilation tools, release 13.0, V13.0.88"
        /*0030*/ 	.string	"Build cuda_13.0.r13.0/compiler.36424714_0"
        /*0030*/ 	.string	"-arch sm_100 -m 64 "



//--------------------- .note.nv.cuinfo           --------------------------
	.section	.note.nv.cuinfo,"",@"SHT_NOTE"
	.sectionflags	@"SHF_NOTE_NV_CUINFO"
        /*0018*/ 	.short	0x0002
        /*001a*/ 	.short	0x0064
        /*001c*/ 	.short	0x0082
	.zero		2


//--------------------- .nv.info                  --------------------------
	.section	.nv.info,"",@"SHT_CUDA_INFO"
	.align	4


	//----- nvinfo : EIATTR_REGCOUNT
	.align		4
        /*0000*/ 	.byte	0x04, 0x2f
        /*0002*/ 	.short	(.L_1 - .L_0)
	.align		4
.L_0:
        /*0004*/ 	.word	index@(_Z23VectorAdditionUsingCUDAPfS_S_i)
        /*0008*/ 	.word	0x0000000c


	//----- nvinfo : EIATTR_FRAME_SIZE
	.align		4
.L_1:
        /*000c*/ 	.byte	0x04, 0x11
        /*000e*/ 	.short	(.L_3 - .L_2)
	.align		4
.L_2:
        /*0010*/ 	.word	index@(_Z23VectorAdditionUsingCUDAPfS_S_i)
        /*0014*/ 	.word	0x00000000


	//----- nvinfo : EIATTR_MIN_STACK_SIZE
	.align		4
.L_3:
        /*0018*/ 	.byte	0x04, 0x12
        /*001a*/ 	.short	(.L_5 - .L_4)
	.align		4
.L_4:
        /*001c*/ 	.word	index@(_Z23VectorAdditionUsingCUDAPfS_S_i)
        /*0020*/ 	.word	0x00000000
.L_5:


//--------------------- .nv.compat                --------------------------
	.section	.nv.compat,"",@"SHT_CUDA_COMPAT_INFO"
	.align	4
        /*0000*/ 	.byte	0x02, 0x09, 0x00, 0x00, 0x02, 0x02, 0x01, 0x00, 0x02, 0x05, 0x05, 0x00, 0x03, 0x07, 0x01, 0x01
        /*0010*/ 	.byte	0x02, 0x03, 0x00, 0x00, 0x02, 0x06, 0x01, 0x00, 0x04, 0x0b, 0x08, 0x00, 0x09, 0x00, 0x00, 0x00
        /*0020*/ 	.byte	0x00, 0x00, 0x00, 0x00


//--------------------- .nv.info._Z23VectorAdditionUsingCUDAPfS_S_i --------------------------
	.section	.nv.info._Z23VectorAdditionUsingCUDAPfS_S_i,"",@"SHT_CUDA_INFO"
	.sectionflags	@""
	.align	4


	//----- nvinfo : EIATTR_CUDA_API_VERSION
	.align		4
        /*0000*/ 	.byte	0x04, 0x37
        /*0002*/ 	.short	(.L_7 - .L_6)
.L_6:
        /*0004*/ 	.word	0x00000082


	//----- nvinfo : EIATTR_KPARAM_INFO
	.align		4
.L_7:
        /*0008*/ 	.byte	0x04, 0x17
        /*000a*/ 	.short	(.L_9 - .L_8)
.L_8:
        /*000c*/ 	.word	0x00000000
        /*0010*/ 	.short	0x0003
        /*0012*/ 	.short	0x0018
        /*0014*/ 	.byte	0x00, 0xf0, 0x11, 0x00


	//----- nvinfo : EIATTR_KPARAM_INFO
	.align		4
.L_9:
        /*0018*/ 	.byte	0x04, 0x17
        /*001a*/ 	.short	(.L_11 - .L_10)
.L_10:
        /*001c*/ 	.word	0x00000000
        /*0020*/ 	.short	0x0002
        /*0022*/ 	.short	0x0010
        /*0024*/ 	.byte	0x00, 0xf5, 0x21, 0x00


	//----- nvinfo : EIATTR_KPARAM_INFO
	.align		4
.L_11:
        /*0028*/ 	.byte	0x04, 0x17
        /*002a*/ 	.short	(.L_13 - .L_12)
.L_12:
        /*002c*/ 	.word	0x00000000
        /*0030*/ 	.short	0x0001
        /*0032*/ 	.short	0x0008
        /*0034*/ 	.byte	0x00, 0xf5, 0x21, 0x00


	//----- nvinfo : EIATTR_KPARAM_INFO
	.align		4
.L_13:
        /*0038*/ 	.byte	0x04, 0x17
        /*003a*/ 	.short	(.L_15 - .L_14)
.L_14:
        /*003c*/ 	.word	0x00000000
        /*0040*/ 	.short	0x0000
        /*0042*/ 	.short	0x0000
        /*0044*/ 	.byte	0x00, 0xf5, 0x21, 0x00


	//----- nvinfo : EIATTR_SPARSE_MMA_MASK
	.align		4
.L_15:
        /*0048*/ 	.byte	0x03, 0x50
        /*004a*/ 	.short	0x0000


	//----- nvinfo : EIATTR_MAXREG_COUNT
	.align		4
        /*004c*/ 	.byte	0x03, 0x1b
        /*004e*/ 	.short	0x00ff


	//----- nvinfo : EIATTR_MERCURY_ISA_VERSION
	.align		4
        /*0050*/ 	.byte	0x03, 0x5f
        /*0052*/ 	.short	0x0101


	//----- nvinfo : EIATTR_VRC_CTA_INIT_COUNT
	.align		4
        /*0054*/ 	.byte	0x02, 0x4a
	.zero		1
	.zero		1


	//----- nvinfo : EIATTR_EXIT_INSTR_OFFSETS
	.align		4
        /*0058*/ 	.byte	0x04, 0x1c
        /*005a*/ 	.short	(.L_17 - .L_16)


	//   ....[0]....
.L_16:
        /*005c*/ 	.word	0x00000070


	//   ....[1]....
        /*0060*/ 	.word	0x00000130


	//----- nvinfo : EIATTR_CBANK_PARAM_SIZE
	.align		4
.L_17:
        /*0064*/ 	.byte	0x03, 0x19
        /*0066*/ 	.short	0x001c


	//----- nvinfo : EIATTR_PARAM_CBANK
	.align		4
        /*0068*/ 	.byte	0x04, 0x0a
        /*006a*/ 	.short	(.L_19 - .L_18)
	.align		4
.L_18:
        /*006c*/ 	.word	index@(.nv.constant0._Z23VectorAdditionUsingCUDAPfS_S_i)
        /*0070*/ 	.short	0x0380
        /*0072*/ 	.short	0x001c


	//----- nvinfo : EIATTR_SW_WAR
	.align		4
.L_19:
        /*0074*/ 	.byte	0x04, 0x36
        /*0076*/ 	.short	(.L_21 - .L_20)
.L_20:
        /*0078*/ 	.word	0x00000008
.L_21:


//--------------------- .nv.callgraph             --------------------------
	.section	.nv.callgraph,"",@"SHT_CUDA_CALLGRAPH"
	.align	4
	.sectionentsize	8
	.align		4
        /*0000*/ 	.word	0x00000000
	.align		4
        /*0004*/ 	.word	0xffffffff
	.align		4
        /*0008*/ 	.word	0x00000000
	.align		4
        /*000c*/ 	.word	0xfffffffe
	.align		4
        /*0010*/ 	.word	0x00000000
	.align		4
        /*0014*/ 	.word	0xfffffffd
	.align		4
        /*0018*/ 	.word	0x00000000
	.align		4
        /*001c*/ 	.word	0xfffffffc


//--------------------- .text._Z23VectorAdditionUsingCUDAPfS_S_i --------------------------
	.section	.text._Z23VectorAdditionUsingCUDAPfS_S_i,"ax",@progbits
	.align	128
        .global         _Z23VectorAdditionUsingCUDAPfS_S_i
        .type           _Z23VectorAdditionUsingCUDAPfS_S_i,@function
        .size           _Z23VectorAdditionUsingCUDAPfS_S_i,(.L_x_1 - _Z23VectorAdditionUsingCUDAPfS_S_i)
        .other          _Z23VectorAdditionUsingCUDAPfS_S_i,@"STO_CUDA_ENTRY STV_DEFAULT"
_Z23VectorAdditionUsingCUDAPfS_S_i:
.text._Z23VectorAdditionUsingCUDAPfS_S_i:
[----:B------:R-:W-:Y:S01]  /*0000*/  LDC R1, c[0x0][0x37c] ;  /* 0x0000df00ff017b82 */ /* 0x000fe20000000800 */
[----:B------:R-:W0:Y:S01]  /*0010*/  S2R R9, SR_CTAID.X ;  /* 0x0000000000097919 */ /* 0x000e220000002500 */
[----:B------:R-:W0:Y:S01]  /*0020*/  LDCU UR4, c[0x0][0x360] ;  /* 0x00006c00ff0477ac */ /* 0x000e220008000800 */
[----:B------:R-:W0:Y:S01]  /*0030*/  S2R R0, SR_TID.X ;  /* 0x0000000000007919 */ /* 0x000e220000002100 */
[----:B------:R-:W1:Y:S01]  /*0040*/  LDCU UR5, c[0x0][0x398] ;  /* 0x00007300ff0577ac */ /* 0x000e620008000800 */
[----:B0-----:R-:W-:-:S05]  /*0050*/  IMAD R9, R9, UR4, R0 ;  /* 0x0000000409097c24 */ /* 0x001fca000f8e0200 */
[----:B-1----:R-:W-:-:S13]  /*0060*/  ISETP.GE.AND P0, PT, R9, UR5, PT ;  /* 0x0000000509007c0c */ /* 0x002fda000bf06270 */
[----:B------:R-:W-:Y:S05]  /*0070*/  @P0 EXIT ;  /* 0x000000000000094d */ /* 0x000fea0003800000 */
[----:B------:R-:W0:Y:S01]  /*0080*/  LDC.64 R2, c[0x0][0x380] ;  /* 0x0000e000ff027b82 */ /* 0x000e220000000a00 */
[----:B------:R-:W1:Y:S07]  /*0090*/  LDCU.64 UR4, c[0x0][0x358] ;  /* 0x00006b00ff0477ac */ /* 0x000e6e0008000a00 */
[----:B------:R-:W2:Y:S08]  /*00a0*/  LDC.64 R4, c[0x0][0x388] ;  /* 0x0000e200ff047b82 */ /* 0x000eb00000000a00 */
[----:B------:R-:W3:Y:S01]  /*00b0*/  LDC.64 R6, c[0x0][0x390] ;  /* 0x0000e400ff067b82 */ /* 0x000ee20000000a00 */
[----:B0-----:R-:W-:-:S06]  /*00c0*/  IMAD.WIDE R2, R9, 0x4, R2 ;  /* 0x0000000409027825 */ /* 0x001fcc00078e0202 */
[----:B-1----:R-:W4:Y:S01]  /*00d0*/  LDG.E R2, desc[UR4][R2.64] ;  /* 0x0000000402027981 */ /* 0x002f22000c1e1900 */
[----:B--2---:R-:W-:-:S06]  /*00e0*/  IMAD.WIDE R4, R9, 0x4, R4 ;  /* 0x0000000409047825 */ /* 0x004fcc00078e0204 */
[----:B------:R-:W4:Y:S01]  /*00f0*/  LDG.E R5, desc[UR4][R4.64] ;  /* 0x0000000404057981 */ /* 0x000f22000c1e1900 */
[----:B---3--:R-:W-:-:S04]  /*0100*/  IMAD.WIDE R6, R9, 0x4, R6 ;  /* 0x0000000409067825 */ /* 0x008fc800078e0206 */
[----:B----4-:R-:W-:-:S05]  /*0110*/  FADD R9, R2, R5 ;  /* 0x0000000502097221 */ /* 0x010fca0000000000 */
[----:B------:R-:W-:Y:S01]  /*0120*/  STG.E desc[UR4][R6.64], R9 ;  /* 0x0000000906007986 */ /* 0x000fe2000c101904 */
[----:B------:R-:W-:Y:S05]  /*0130*/  EXIT ;  /* 0x000000000000794d */ /* 0x000fea0003800000 */
.L_x_0:
[----:B------:R-:W-:-:S00]  /*0140*/  BRA `(.L_x_0) ;  /* 0xfffffffc00fc7947 */ /* 0x000fc0000383ffff */
[----:B------:R-:W-:-:S00]  /*0150*/  NOP ;  /* 0x0000000000007918 */ /* 0x000fc00000000000 */
        /* <DEDUP_REMOVED lines=10> */
.L_x_1:


//--------------------- .nv.shared.reserved.0     --------------------------
	.section	.nv.shared.reserved.0,"aw",@nobits
	.weak		__nv_reservedSMEM_offset_0_alias
	.size		__nv_reservedSMEM_offset_0_alias, 0, 64
	.other		__nv_reservedSMEM_offset_0_alias,@"STO_CUDA_RESERVED_SHARED STV_DEFAULT"
__nv_reservedSMEM_offset_0_alias:
	.zero		0
	.zero		64


//--------------------- .nv.constant0._Z23VectorAdditionUsingCUDAPfS_S_i --------------------------
	.section	.nv.constant0._Z23VectorAdditionUsingCUDAPfS_S_i,"a",@progbits
	.sectionflags	@""
	.align	4
.nv.constant0._Z23VectorAdditionUsingCUDAPfS_S_i:
	.zero		924


//--------------------- SYMBOLS --------------------------

	.type		.nv.reservedSmem.offset0,@object
	.size		.nv.reservedSmem.offset0,0x4
